	.headerflags	@"EF_CUDA_TEXMODE_UNIFIED EF_CUDA_64BIT_ADDRESS EF_CUDA_ACCELERATORS EF_CUDA_SM90 EF_CUDA_VIRTUAL_SM(EF_CUDA_SM90)"
	.elftype	@"ET_EXEC"


//--------------------- .nv.info                  --------------------------
	.section	.nv.info,"",@"SHT_CUDA_INFO"
	.align	4


	//----- nvinfo : EIATTR_REGCOUNT
	.align		4
        /*0000*/ 	.byte	0x04, 0x2f
        /*0002*/ 	.short	(.L_2 - .L_1)
	.align		4
.L_1:
        /*0004*/ 	.word	index@(triton_red_fused__to_copy_add_mean_mul_pow_rsqrt_8)
        /*0008*/ 	.word	0x00000019


	//----- nvinfo : EIATTR_MIN_STACK_SIZE
	.align		4
.L_2:
        /*000c*/ 	.byte	0x04, 0x12
        /*000e*/ 	.short	(.L_4 - .L_3)
	.align		4
.L_3:
        /*0010*/ 	.word	index@(triton_red_fused__to_copy_add_mean_mul_pow_rsqrt_8)
        /*0014*/ 	.word	0x00000000


	//----- nvinfo : EIATTR_FRAME_SIZE
	.align		4
.L_4:
        /*0018*/ 	.byte	0x04, 0x11
        /*001a*/ 	.short	(.L_6 - .L_5)
	.align		4
.L_5:
        /*001c*/ 	.word	index@(triton_red_fused__to_copy_add_mean_mul_pow_rsqrt_8)
        /*0020*/ 	.word	0x00000000


	//----- nvinfo : EIATTR_MIN_STACK_SIZE
	.align		4
.L_6:
        /*0024*/ 	.byte	0x04, 0x12
        /*0026*/ 	.short	(.L_8 - .L_7)
	.align		4
.L_7:
        /*0028*/ 	.word	index@(triton_red_fused__to_copy_add_mean_mul_pow_rsqrt_8)
        /*002c*/ 	.word	0x00000000
.L_8:


//--------------------- .nv.info.triton_red_fused__to_copy_add_mean_mul_pow_rsqrt_8 --------------------------
	.section	.nv.info.triton_red_fused__to_copy_add_mean_mul_pow_rsqrt_8,"",@"SHT_CUDA_INFO"
	.sectionflags	@""
	.align	4


	//----- nvinfo : EIATTR_CUDA_API_VERSION
	.align		4
        /*0000*/ 	.byte	0x04, 0x37
        /*0002*/ 	.short	(.L_10 - .L_9)
.L_9:
        /*0004*/ 	.word	0x0000007c


	//----- nvinfo : EIATTR_KPARAM_INFO
	.align		4
.L_10:
        /*0008*/ 	.byte	0x04, 0x17
        /*000a*/ 	.short	(.L_12 - .L_11)
.L_11:
        /*000c*/ 	.word	0x00000000
        /*0010*/ 	.short	0x0008
        /*0012*/ 	.short	0x0038
        /*0014*/ 	.byte	0x00, 0xf4, 0x21, 0x00


	//----- nvinfo : EIATTR_KPARAM_INFO
	.align		4
.L_12:
        /*0018*/ 	.byte	0x04, 0x17
        /*001a*/ 	.short	(.L_14 - .L_13)
.L_13:
        /*001c*/ 	.word	0x00000000
        /*0020*/ 	.short	0x0007
        /*0022*/ 	.short	0x0034
        /*0024*/ 	.byte	0x00, 0xf0, 0x11, 0x00


	//----- nvinfo : EIATTR_KPARAM_INFO
	.align		4
.L_14:
        /*0028*/ 	.byte	0x04, 0x17
        /*002a*/ 	.short	(.L_16 - .L_15)
.L_15:
        /*002c*/ 	.word	0x00000000
        /*0030*/ 	.short	0x0006
        /*0032*/ 	.short	0x0030
        /*0034*/ 	.byte	0x00, 0xf0, 0x11, 0x00


	//----- nvinfo : EIATTR_KPARAM_INFO
	.align		4
.L_16:
        /*0038*/ 	.byte	0x04, 0x17
        /*003a*/ 	.short	(.L_18 - .L_17)
.L_17:
        /*003c*/ 	.word	0x00000000
        /*0040*/ 	.short	0x0005
        /*0042*/ 	.short	0x0028
        /*0044*/ 	.byte	0x00, 0xf4, 0x21, 0x00


	//----- nvinfo : EIATTR_KPARAM_INFO
	.align		4
.L_18:
        /*0048*/ 	.byte	0x04, 0x17
        /*004a*/ 	.short	(.L_20 - .L_19)
.L_19:
        /*004c*/ 	.word	0x00000000
        /*0050*/ 	.short	0x0004
        /*0052*/ 	.short	0x0020
        /*0054*/ 	.byte	0x00, 0xf4, 0x21, 0x00


	//----- nvinfo : EIATTR_KPARAM_INFO
	.align		4
.L_20:
        /*0058*/ 	.byte	0x04, 0x17
        /*005a*/ 	.short	(.L_22 - .L_21)
.L_21:
        /*005c*/ 	.word	0x00000000
        /*0060*/ 	.short	0x0003
        /*0062*/ 	.short	0x0018
        /*0064*/ 	.byte	0x00, 0xf4, 0x21, 0x00


	//----- nvinfo : EIATTR_KPARAM_INFO
	.align		4
.L_22:
        /*0068*/ 	.byte	0x04, 0x17
        /*006a*/ 	.short	(.L_24 - .L_23)
.L_23:
        /*006c*/ 	.word	0x00000000
        /*0070*/ 	.short	0x0002
        /*0072*/ 	.short	0x0010
        /*0074*/ 	.byte	0x00, 0xf4, 0x21, 0x00


	//----- nvinfo : EIATTR_KPARAM_INFO
	.align		4
.L_24:
        /*0078*/ 	.byte	0x04, 0x17
        /*007a*/ 	.short	(.L_26 - .L_25)
.L_25:
        /*007c*/ 	.word	0x00000000
        /*0080*/ 	.short	0x0001
        /*0082*/ 	.short	0x0008
        /*0084*/ 	.byte	0x00, 0xf4, 0x21, 0x00


	//----- nvinfo : EIATTR_KPARAM_INFO
	.align		4
.L_26:
        /*0088*/ 	.byte	0x04, 0x17
        /*008a*/ 	.short	(.L_28 - .L_27)
.L_27:
        /*008c*/ 	.word	0x00000000
        /*0090*/ 	.short	0x0000
        /*0092*/ 	.short	0x0000
        /*0094*/ 	.byte	0x00, 0xf4, 0x21, 0x00


	//----- nvinfo : EIATTR_SPARSE_MMA_MASK
	.align		4
.L_28:
        /*0098*/ 	.byte	0x03, 0x50
        /*009a*/ 	.short	0x0000


	//----- nvinfo : EIATTR_MAXREG_COUNT
	.align		4
        /*009c*/ 	.byte	0x03, 0x1b
        /*009e*/ 	.short	0x00ff


	//----- nvinfo : EIATTR_COOP_GROUP_MASK_REGIDS
	.align		4
        /*00a0*/ 	.byte	0x04, 0x29
        /*00a2*/ 	.short	(.L_30 - .L_29)


	//   ....[0]....
.L_29:
        /*00a4*/ 	.word	0xffffffff


	//   ....[1]....
        /*00a8*/ 	.word	0xffffffff


	//----- nvinfo : EIATTR_COOP_GROUP_INSTR_OFFSETS
	.align		4
.L_30:
        /*00ac*/ 	.byte	0x04, 0x28
        /*00ae*/ 	.short	(.L_32 - .L_31)


	//   ....[0]....
.L_31:
        /*00b0*/ 	.word	0x00000320


	//   ....[1]....
        /*00b4*/ 	.word	0x00000380


	//----- nvinfo : EIATTR_EXIT_INSTR_OFFSETS
	.align		4
.L_32:
        /*00b8*/ 	.byte	0x04, 0x1c
        /*00ba*/ 	.short	(.L_34 - .L_33)


	//   ....[0]....
.L_33:
        /*00bc*/ 	.word	0x00000670


	//----- nvinfo : EIATTR_REQNTID
	.align		4
.L_34:
        /*00c0*/ 	.byte	0x04, 0x10
        /*00c2*/ 	.short	(.L_36 - .L_35)
.L_35:
        /*00c4*/ 	.word	0x00000100
        /*00c8*/ 	.word	0x00000001
        /*00cc*/ 	.word	0x00000001


	//----- nvinfo : EIATTR_CRS_STACK_SIZE
	.align		4
.L_36:
        /*00d0*/ 	.byte	0x04, 0x1e
        /*00d2*/ 	.short	(.L_38 - .L_37)
.L_37:
        /*00d4*/ 	.word	0x00000000


	//----- nvinfo : EIATTR_CBANK_PARAM_SIZE
	.align		4
.L_38:
        /*00d8*/ 	.byte	0x03, 0x19
        /*00da*/ 	.short	0x0040


	//----- nvinfo : EIATTR_PARAM_CBANK
	.align		4
        /*00dc*/ 	.byte	0x04, 0x0a
        /*00de*/ 	.short	(.L_40 - .L_39)
	.align		4
.L_39:
        /*00e0*/ 	.word	index@(.nv.constant0.triton_red_fused__to_copy_add_mean_mul_pow_rsqrt_8)
        /*00e4*/ 	.short	0x0210
        /*00e6*/ 	.short	0x0040


	//----- nvinfo : EIATTR_SW_WAR
	.align		4
.L_40:
        /*00e8*/ 	.byte	0x04, 0x36
        /*00ea*/ 	.short	(.L_42 - .L_41)
.L_41:
        /*00ec*/ 	.word	0x00000008
.L_42:


//--------------------- .nv.callgraph             --------------------------
	.section	.nv.callgraph,"",@"SHT_CUDA_CALLGRAPH"
	.align	4
	.sectionentsize	8
	.align		4
        /*0000*/ 	.word	0x00000000
	.align		4
        /*0004*/ 	.word	0xffffffff
	.align		4
        /*0008*/ 	.word	0x00000000
	.align		4
        /*000c*/ 	.word	0xfffffffe
	.align		4
        /*0010*/ 	.word	0x00000000
	.align		4
        /*0014*/ 	.word	0xfffffffd
	.align		4
        /*0018*/ 	.word	0x00000000
	.align		4
        /*001c*/ 	.word	0xfffffffc


//--------------------- .nv.constant4             --------------------------
	.section	.nv.constant4,"a",@progbits
	.align	8
	.align		8
.nv.constant4:
        /*0000*/ 	.dword	_$_str


//--------------------- .text.triton_red_fused__to_copy_add_mean_mul_pow_rsqrt_8 --------------------------
	.section	.text.triton_red_fused__to_copy_add_mean_mul_pow_rsqrt_8,"ax",@progbits
	.sectionflags	@"SHF_BARRIERS=1"
	.align	128
        .global         triton_red_fused__to_copy_add_mean_mul_pow_rsqrt_8
        .type           triton_red_fused__to_copy_add_mean_mul_pow_rsqrt_8,@function
        .size           triton_red_fused__to_copy_add_mean_mul_pow_rsqrt_8,(.L_x_6 - triton_red_fused__to_copy_add_mean_mul_pow_rsqrt_8)
        .other          triton_red_fused__to_copy_add_mean_mul_pow_rsqrt_8,@"STO_CUDA_ENTRY STV_DEFAULT"
triton_red_fused__to_copy_add_mean_mul_pow_rsqrt_8:
.text.triton_red_fused__to_copy_add_mean_mul_pow_rsqrt_8:
[----:B------:R-:W0:Y:S02]  /*0000*/  LDC R1, c[0x0][0x28] ;  /* 0x00000a00ff017b82 */ /* 0x000e240000000800 */
[----:B------:R-:W1:Y:S01]  /*0010*/  S2R R10, SR_TID.X ;  /* 0x00000000000a7919 */ /* 0x000e620000002100 */
[----:B------:R-:W-:Y:S01]  /*0020*/  ULDC UR4, c[0x0][0x240] ;  /* 0x0000900000047ab9 */ /* 0x000fe20000000800 */
[----:B------:R-:W-:Y:S01]  /*0030*/  ULDC.64 UR6, c[0x0][0x208] ;  /* 0x0000820000067ab9 */ /* 0x000fe20000000a00 */
[----:B------:R-:W2:Y:S01]  /*0040*/  S2R R3, SR_CTAID.X ;  /* 0x0000000000037919 */ /* 0x000ea20000002500 */
[----:B-1----:R-:W-:Y:S02]  /*0050*/  SHF.R.U32.HI R11, RZ, 0x2, R10 ;  /* 0x00000002ff0b7819 */ /* 0x002fe4000001160a */
[C---:B------:R-:W-:Y:S01]  /*0060*/  LOP3.LUT P0, RZ, R10.reuse, 0xf0, RZ, 0xc0, !PT ;  /* 0x000000f00aff7812 */ /* 0x040fe2000780c0ff */
[----:B--2---:R-:W-:Y:S01]  /*0070*/  IMAD.SHL.U32 R3, R3, 0x4, RZ ;  /* 0x0000000403037824 */ /* 0x004fe200078e00ff */
[----:B------:R-:W-:Y:S02]  /*0080*/  SGXT.U32 R11, R11, 0x2 ;  /* 0x000000020b0b781a */ /* 0x000fe40000000000 */
[----:B------:R-:W-:-:S02]  /*0090*/  LOP3.LUT R2, R10, 0x3, RZ, 0xc0, !PT ;  /* 0x000000030a027812 */ /* 0x000fc400078ec0ff */
[----:B------:R-:W-:Y:S02]  /*00a0*/  LOP3.LUT R5, R11, R3, RZ, 0xfc, !PT ;  /* 0x000000030b057212 */ /* 0x000fe400078efcff */
[----:B------:R-:W-:Y:S02]  /*00b0*/  LOP3.LUT R3, R3, 0x3, R10, 0xf8, !PT ;  /* 0x0000000303037812 */ /* 0x000fe400078ef80a */
[C---:B------:R-:W-:Y:S02]  /*00c0*/  ISETP.GE.AND P2, PT, R5.reuse, UR4, PT ;  /* 0x0000000405007c0c */ /* 0x040fe4000bf46270 */
[C---:B------:R-:W-:Y:S02]  /*00d0*/  ISETP.LT.AND P0, PT, R5.reuse, UR4, !P0 ;  /* 0x0000000405007c0c */ /* 0x040fe4000c701270 */
[----:B------:R-:W-:-:S09]  /*00e0*/  LEA R0, R5, R2, 0xc ;  /* 0x0000000205007211 */ /* 0x000fd200078e60ff */
[----:B------:R-:W-:Y:S05]  /*00f0*/  @!P2 BRA `(.L_x_0) ;  /* 0x000000000028a947 */ /* 0x000fea0003800000 */
[----:B------:R-:W1:Y:S01]  /*0100*/  LDC.64 R4, c[0x0][0x210] ;  /* 0x00008400ff047b82 */ /* 0x000e620000000a00 */
[----:B------:R-:W-:-:S07]  /*0110*/  IMAD.MOV.U32 R8, RZ, RZ, -0x4 ;  /* 0xfffffffcff087424 */ /* 0x000fce00078e00ff */
.L_x_1:
[----:B------:R-:W-:-:S04]  /*0120*/  IADD3 R8, R8, 0x4, RZ ;  /* 0x0000000408087810 */ /* 0x000fc80007ffe0ff */
[----:B-1----:R-:W-:Y:S02]  /*0130*/  LOP3.LUT R7, R0, R8, RZ, 0xfc, !PT ;  /* 0x0000000800077212 */ /* 0x002fe400078efcff */
[----:B------:R-:W-:-:S03]  /*0140*/  ISETP.GE.U32.AND P1, PT, R8, 0xffc, PT ;  /* 0x00000ffc0800780c */ /* 0x000fc60003f26070 */
[----:B------:R-:W-:-:S05]  /*0150*/  IMAD.WIDE R6, R7, 0x2, R4 ;  /* 0x0000000207067825 */ /* 0x000fca00078e0204 */
[----:B------:R1:W-:Y:S05]  /*0160*/  @P0 STG.E.U16 desc[UR6][R6.64], RZ ;  /* 0x000000ff06000986 */ /* 0x0003ea000c101506 */
[----:B------:R-:W-:Y:S05]  /*0170*/  @!P1 BRA `(.L_x_1) ;  /* 0xfffffffc00e89947 */ /* 0x000fea000383ffff */
[----:B------:R-:W-:Y:S01]  /*0180*/  IMAD.MOV.U32 R16, RZ, RZ, RZ ;  /* 0x000000ffff107224 */ /* 0x000fe200078e00ff */
[----:B------:R-:W-:Y:S06]  /*0190*/  BRA `(.L_x_2) ;  /* 0x00000000005c7947 */ /* 0x000fec0003800000 */
.L_x_0:
[----:B------:R-:W1:Y:S01]  /*01a0*/  LDC.64 R4, c[0x0][0x210] ;  /* 0x00008400ff047b82 */ /* 0x000e620000000a00 */
[----:B------:R-:W-:Y:S01]  /*01b0*/  HFMA2.MMA R16, -RZ, RZ, 0, 0 ;  /* 0x00000000ff107435 */ /* 0x000fe200000001ff */
[----:B------:R-:W-:-:S06]  /*01c0*/  IMAD.MOV.U32 R17, RZ, RZ, -0x4 ;  /* 0xfffffffcff117424 */ /* 0x000fcc00078e00ff */
[----:B------:R-:W2:Y:S08]  /*01d0*/  LDC.64 R6, c[0x0][0x220] ;  /* 0x00008800ff067b82 */ /* 0x000eb00000000a00 */
[----:B------:R-:W3:Y:S02]  /*01e0*/  LDC.64 R8, c[0x0][0x228] ;  /* 0x00008a00ff087b82 */ /* 0x000ee40000000a00 */
.L_x_3:
[----:B------:R-:W-:-:S04]  /*01f0*/  IADD3 R17, R17, 0x4, RZ ;  /* 0x0000000411117810 */ /* 0x000fc80007ffe0ff */
[----:B-1----:R-:W-:-:S05]  /*0200*/  LOP3.LUT R15, R0, R17, RZ, 0xfc, !PT ;  /* 0x00000011000f7212 */ /* 0x002fca00078efcff */
[----:B--2---:R-:W-:-:S04]  /*0210*/  IMAD.WIDE R18, R15, 0x2, R6 ;  /* 0x000000020f127825 */ /* 0x004fc800078e0206 */
[C---:B---3--:R-:W-:Y:S02]  /*0220*/  IMAD.WIDE R12, R15.reuse, 0x2, R8 ;  /* 0x000000020f0c7825 */ /* 0x048fe400078e0208 */
[----:B------:R-:W2:Y:S02]  /*0230*/  LDG.E.EF.U16 R18, desc[UR6][R18.64] ;  /* 0x0000000612127981 */ /* 0x000ea4000c0e1500 */
[----:B------:R-:W-:Y:S02]  /*0240*/  IMAD.WIDE R14, R15, 0x2, R4 ;  /* 0x000000020f0e7825 */ /* 0x000fe400078e0204 */
[----:B------:R-:W3:Y:S04]  /*0250*/  LDG.E.EF.U16 R12, desc[UR6][R12.64] ;  /* 0x000000060c0c7981 */ /* 0x000ee8000c0e1500 */
[----:B------:R-:W4:Y:S01]  /*0260*/  LDG.E.EF.U16 R22, desc[UR6][R14.64] ;  /* 0x000000060e167981 */ /* 0x000f22000c0e1500 */
[----:B------:R-:W-:Y:S01]  /*0270*/  ISETP.GE.U32.AND P1, PT, R17, 0xffc, PT ;  /* 0x00000ffc1100780c */ /* 0x000fe20003f26070 */
[----:B--2---:R-:W-:-:S02]  /*0280*/  HADD2.F32 R20, -RZ, R18.H0_H0 ;  /* 0x20000012ff147230 */ /* 0x004fc40000004100 */
[----:B---3--:R-:W-:Y:S02]  /*0290*/  HADD2.F32 R21, -RZ, R12.H0_H0 ;  /* 0x2000000cff157230 */ /* 0x008fe40000004100 */
[----:B----4-:R-:W-:-:S03]  /*02a0*/  HADD2.F32 R22, -RZ, R22.H0_H0 ;  /* 0x20000016ff167230 */ /* 0x010fc60000004100 */
[----:B------:R-:W-:-:S04]  /*02b0*/  FADD R21, R20, R21 ;  /* 0x0000001514157221 */ /* 0x000fc80000000000 */
[----:B------:R-:W-:-:S05]  /*02c0*/  FADD R21, R22, R21 ;  /* 0x0000001516157221 */ /* 0x000fca0000000000 */
[----:B------:R-:W-:-:S05]  /*02d0*/  F2FP.F16.F32.PACK_AB R13, RZ, R21 ;  /* 0x00000015ff0d723e */ /* 0x000fca00000000ff */
[----:B------:R1:W-:Y:S01]  /*02e0*/  @P0 STG.E.U16 desc[UR6][R14.64], R13 ;  /* 0x0000000d0e000986 */ /* 0x0003e2000c101506 */
[----:B------:R-:W-:Y:S01]  /*02f0*/  FFMA R16, R21, R21, R16 ;  /* 0x0000001515107223 */ /* 0x000fe20000000010 */
[----:B------:R-:W-:Y:S06]  /*0300*/  @!P1 BRA `(.L_x_3) ;  /* 0xfffffffc00b89947 */ /* 0x000fec000383ffff */
.L_x_2:
[----:B------:R-:W-:Y:S05]  /*0310*/  WARPSYNC.ALL ;  /* 0x0000000000007948 */ /* 0x000fea0003800000 */
[----:B------:R-:W2:Y:S01]  /*0320*/  SHFL.BFLY PT, R5, R16, 0x2, 0x1f ;  /* 0x0c401f0010057f89 */ /* 0x000ea200000e0000 */
[----:B------:R-:W3:Y:S01]  /*0330*/  S2UR UR5, SR_CgaCtaId ;  /* 0x00000000000579c3 */ /* 0x000ee20000008800 */
[----:B------:R-:W-:Y:S01]  /*0340*/  LOP3.LUT P1, RZ, R10, 0xfc, RZ, 0xc0, !PT ;  /* 0x000000fc0aff7812 */ /* 0x000fe2000782c0ff */
[----:B-1----:R-:W-:-:S06]  /*0350*/  IMAD.MOV.U32 R15, RZ, RZ, 0x39800000 ;  /* 0x39800000ff0f7424 */ /* 0x002fcc00078e00ff */
[----:B------:R-:W1:Y:S01]  /*0360*/  LDC.64 R8, c[0x0][0x218] ;  /* 0x00008600ff087b82 */ /* 0x000e620000000a00 */
[----:B--2---:R-:W-:-:S05]  /*0370*/  FADD R5, R5, R16 ;  /* 0x0000001005057221 */ /* 0x004fca0000000000 */
[----:B------:R-:W2:Y:S01]  /*0380*/  SHFL.BFLY PT, R4, R5, 0x1, 0x1f ;  /* 0x0c201f0005047f89 */ /* 0x000ea200000e0000 */
[----:B------:R-:W-:Y:S02]  /*0390*/  UMOV UR4, 0x400 ;  /* 0x0000040000047882 */ /* 0x000fe40000000000 */
[----:B---3--:R-:W-:Y:S01]  /*03a0*/  UPRMT UR4, UR5, 0x654, UR4 ;  /* 0x0000065405047896 */ /* 0x008fe20008000004 */
[----:B-1----:R-:W-:-:S05]  /*03b0*/  IMAD.WIDE R8, R3, 0x4, R8 ;  /* 0x0000000403087825 */ /* 0x002fca00078e0208 */
[----:B------:R-:W-:Y:S02]  /*03c0*/  LEA R7, R11, UR4, 0x2 ;  /* 0x000000040b077c11 */ /* 0x000fe4000f8e10ff */
[----:B------:R-:W-:Y:S01]  /*03d0*/  LEA R6, R2, UR4, 0x2 ;  /* 0x0000000402067c11 */ /* 0x000fe2000f8e10ff */
[----:B------:R-:W1:Y:S01]  /*03e0*/  LDC.64 R10, c[0x0][0x230] ;  /* 0x00008c00ff0a7b82 */ /* 0x000e620000000a00 */
[----:B--2---:R-:W-:-:S07]  /*03f0*/  FADD R12, R5, R4 ;  /* 0x00000004050c7221 */ /* 0x004fce0000000000 */
[----:B------:R-:W2:Y:S01]  /*0400*/  LDC.64 R4, c[0x0][0x210] ;  /* 0x00008400ff047b82 */ /* 0x000ea20000000a00 */
[----:B------:R3:W-:Y:S07]  /*0410*/  STS [R7], R12 ;  /* 0x0000000c07007388 */ /* 0x0007ee0000000800 */
[----:B------:R-:W-:Y:S06]  /*0420*/  BAR.SYNC.DEFER_BLOCKING 0x0 ;  /* 0x0000000000007b1d */ /* 0x000fec0000010000 */
[----:B------:R-:W-:Y:S01]  /*0430*/  ULDC UR4, c[0x0][0x240] ;  /* 0x0000900000047ab9 */ /* 0x000fe20000000800 */
[----:B---3--:R-:W-:Y:S01]  /*0440*/  FFMA R12, R12, R15, 9.9999997473787516356e-06 ;  /* 0x3727c5ac0c0c7423 */ /* 0x008fe2000000000f */
[----:B------:R-:W-:Y:S01]  /*0450*/  ISETP.LT.AND P1, PT, R3, UR4, !P1 ;  /* 0x0000000403007c0c */ /* 0x000fe2000cf21270 */
[----:B-1----:R-:W-:Y:S01]  /*0460*/  IMAD.WIDE.U32 R2, R2, 0x2, R10 ;  /* 0x0000000202027825 */ /* 0x002fe200078e000a */
[----:B------:R-:W-:-:S03]  /*0470*/  MOV R11, 0xfffffffc ;  /* 0xfffffffc000b7802 */ /* 0x000fc60000000f00 */
[----:B------:R-:W-:Y:S01]  /*0480*/  MUFU.RSQ R12, R12 ;  /* 0x0000000c000c7308 */ /* 0x000fe20000001400 */
[----:B------:R-:W-:Y:S01]  /*0490*/  MOV R14, R2 ;  /* 0x00000002000e7202 */ /* 0x000fe20000000f00 */
[----:B------:R-:W-:Y:S01]  /*04a0*/  IMAD.MOV.U32 R10, RZ, RZ, -0x1 ;  /* 0xffffffffff0a7424 */ /* 0x000fe200078e00ff */
[----:B------:R-:W1:Y:S02]  /*04b0*/  LDS R6, [R6] ;  /* 0x0000000006067984 */ /* 0x000e640000000800 */
[----:B-1----:R-:W-:Y:S01]  /*04c0*/  FFMA R13, R6, R15, 9.9999997473787516356e-06 ;  /* 0x3727c5ac060d7423 */ /* 0x002fe2000000000f */
[----:B------:R-:W-:Y:S01]  /*04d0*/  IMAD.MOV.U32 R15, RZ, RZ, R3 ;  /* 0x000000ffff0f7224 */ /* 0x000fe200078e0003 */
[----:B------:R-:W2:Y:S04]  /*04e0*/  LDC.64 R6, c[0x0][0x238] ;  /* 0x00008e00ff067b82 */ /* 0x000ea80000000a00 */
[----:B------:R-:W1:Y:S04]  /*04f0*/  MUFU.RSQ R13, R13 ;  /* 0x0000000d000d7308 */ /* 0x000e680000001400 */
[----:B------:R-:W-:Y:S06]  /*0500*/  BAR.SYNC.DEFER_BLOCKING 0x0 ;  /* 0x0000000000007b1d */ /* 0x000fec0000010000 */
[----:B-12---:R3:W-:Y:S02]  /*0510*/  @P1 STG.E desc[UR6][R8.64], R13 ;  /* 0x0000000d08001986 */ /* 0x0067e4000c101906 */
.L_x_4:
[----:B------:R-:W-:Y:S02]  /*0520*/  IADD3 R11, P1, R11, 0x4, RZ ;  /* 0x000000040b0b7810 */ /* 0x000fe40007f3e0ff */
[----:B-1-3--:R-:W-:Y:S02]  /*0530*/  PRMT R9, RZ, 0x7610, R9 ;  /* 0x00007610ff097816 */ /* 0x00afe40000000009 */
[----:B------:R-:W-:-:S05]  /*0540*/  LOP3.LUT R13, R0, R11, RZ, 0xfc, !PT ;  /* 0x0000000b000d7212 */ /* 0x000fca00078efcff */
[----:B------:R-:W-:-:S05]  /*0550*/  IMAD.WIDE R2, R13, 0x2, R4 ;  /* 0x000000020d027825 */ /* 0x000fca00078e0204 */
[----:B------:R1:W2:Y:S02]  /*0560*/  @!P2 LDG.E.EF.U16 R9, desc[UR6][R2.64] ;  /* 0x000000060209a981 */ /* 0x0002a4000c0e1500 */
[----:B-1----:R-:W-:Y:S01]  /*0570*/  MOV R2, R14 ;  /* 0x0000000e00027202 */ /* 0x002fe20000000f00 */
[----:B------:R-:W-:-:S05]  /*0580*/  IMAD.MOV.U32 R3, RZ, RZ, R15 ;  /* 0x000000ffff037224 */ /* 0x000fca00078e000f */
[----:B------:R-:W3:Y:S01]  /*0590*/  LDG.E.EL.U16 R8, desc[UR6][R2.64] ;  /* 0x0000000602087981 */ /* 0x000ee2000c2e1500 */
[----:B------:R-:W-:Y:S02]  /*05a0*/  IADD3.X R10, RZ, R10, RZ, P1, !PT ;  /* 0x0000000aff0a7210 */ /* 0x000fe40000ffe4ff */
[----:B------:R-:W-:Y:S02]  /*05b0*/  ISETP.GE.U32.AND P1, PT, R11, 0xffc, PT ;  /* 0x00000ffc0b00780c */ /* 0x000fe40003f26070 */
[----:B------:R-:W-:Y:S02]  /*05c0*/  IADD3 R14, P3, R14, 0x8, RZ ;  /* 0x000000080e0e7810 */ /* 0x000fe40007f7e0ff */
[----:B------:R-:W-:-:S03]  /*05d0*/  ISETP.GE.U32.AND.EX P1, PT, R10, RZ, PT, P1 ;  /* 0x000000ff0a00720c */ /* 0x000fc60003f26110 */
[----:B------:R-:W-:Y:S02]  /*05e0*/  IMAD.X R15, RZ, RZ, R15, P3 ;  /* 0x000000ffff0f7224 */ /* 0x000fe400018e060f */
[----:B--2---:R-:W-:-:S05]  /*05f0*/  HADD2.F32 R9, -RZ, R9.H0_H0 ;  /* 0x20000009ff097230 */ /* 0x004fca0000004100 */
[----:B------:R-:W-:Y:S01]  /*0600*/  FMUL R9, R12, R9 ;  /* 0x000000090c097220 */ /* 0x000fe20000400000 */
[----:B---3--:R-:W-:-:S05]  /*0610*/  HADD2.F32 R8, -RZ, R8.H0_H0 ;  /* 0x20000008ff087230 */ /* 0x008fca0000004100 */
[----:B------:R-:W-:-:S05]  /*0620*/  FMUL R9, R8, R9 ;  /* 0x0000000908097220 */ /* 0x000fca0000400000 */
[----:B------:R-:W-:Y:S01]  /*0630*/  F2FP.F16.F32.PACK_AB R3, RZ, R9 ;  /* 0x00000009ff03723e */ /* 0x000fe200000000ff */
[----:B------:R-:W-:-:S05]  /*0640*/  IMAD.WIDE R8, R13, 0x2, R6 ;  /* 0x000000020d087825 */ /* 0x000fca00078e0206 */
[----:B------:R1:W-:Y:S01]  /*0650*/  @P0 STG.E.U16 desc[UR6][R8.64], R3 ;  /* 0x0000000308000986 */ /* 0x0003e2000c101506 */
[----:B------:R-:W-:Y:S05]  /*0660*/  @!P1 BRA `(.L_x_4) ;  /* 0xfffffffc00ac9947 */ /* 0x000fea000383ffff */
[----:B------:R-:W-:Y:S05]  /*0670*/  EXIT ;  /* 0x000000000000794d */ /* 0x000fea0003800000 */
.L_x_5:
[----:B------:R-:W-:-:S00]  /*0680*/  BRA `(.L_x_5) ;  /* 0xfffffffc00fc7947 */ /* 0x000fc0000383ffff */
[----:B------:R-:W-:-:S00]  /*0690*/  NOP ;  /* 0x0000000000007918 */ /* 0x000fc00000000000 */
        /* <DEDUP_REMOVED lines=14> */
.L_x_6:


//--------------------- .nv.global.init           --------------------------
	.section	.nv.global.init,"aw",@progbits
.nv.global.init:
	.type		_$_str,@object
	.size		_$_str,(.L_0 - _$_str)
_$_str:
        /*0000*/ 	.byte	0x5f, 0x5f, 0x43, 0x55, 0x44, 0x41, 0x5f, 0x46, 0x54, 0x5a, 0x00
.L_0:


//--------------------- .nv.shared.triton_red_fused__to_copy_add_mean_mul_pow_rsqrt_8 --------------------------
	.section	.nv.shared.triton_red_fused__to_copy_add_mean_mul_pow_rsqrt_8,"aw",@nobits
	.sectionflags	@""
	.align	16
	.zero		1024


//--------------------- .nv.constant0.triton_red_fused__to_copy_add_mean_mul_pow_rsqrt_8 --------------------------
	.section	.nv.constant0.triton_red_fused__to_copy_add_mean_mul_pow_rsqrt_8,"a",@progbits
	.sectionflags	@""
	.align	4
.nv.constant0.triton_red_fused__to_copy_add_mean_mul_pow_rsqrt_8:
	.zero		592
